//
// Generated by NVIDIA NVVM Compiler
//
// Compiler Build ID: CL-36424714
// Cuda compilation tools, release 13.0, V13.0.88
// Based on NVVM 20.0.0
//

.version 9.0
.target sm_100
.address_size 64

	// .globl	_Z9predicatePiS_S_i

.visible .entry _Z9predicatePiS_S_i(
	.param .u64 .ptr .align 1 _Z9predicatePiS_S_i_param_0,
	.param .u64 .ptr .align 1 _Z9predicatePiS_S_i_param_1,
	.param .u64 .ptr .align 1 _Z9predicatePiS_S_i_param_2,
	.param .u32 _Z9predicatePiS_S_i_param_3
)
{
	.reg .pred 	%p<2>;
	.reg .b32 	%r<8>;
	.reg .b64 	%rd<13>;

	ld.param.u64 	%rd3, [_Z9predicatePiS_S_i_param_0];
	ld.param.u64 	%rd4, [_Z9predicatePiS_S_i_param_1];
	ld.param.u64 	%rd2, [_Z9predicatePiS_S_i_param_2];
	ld.param.u32 	%r2, [_Z9predicatePiS_S_i_param_3];
	cvta.to.global.u64 	%rd1, %rd4;
	cvta.to.global.u64 	%rd5, %rd3;
	mov.u32 	%r1, %tid.x;
	mul.wide.u32 	%rd6, %r1, 4;
	add.s64 	%rd7, %rd5, %rd6;
	ld.global.u32 	%r3, [%rd7];
	and.b32  	%r4, %r3, %r2;
	setp.ne.s32 	%p1, %r4, %r2;
	@%p1 bra 	$L__BB0_2;
	add.s64 	%rd12, %rd1, %rd6;
	mov.b32 	%r7, 0;
	st.global.u32 	[%rd12], %r7;
	bra.uni 	$L__BB0_3;
$L__BB0_2:
	cvta.to.global.u64 	%rd8, %rd2;
	add.s64 	%rd10, %rd1, %rd6;
	mov.b32 	%r5, 1;
	st.global.u32 	[%rd10], %r5;
	atom.global.add.u32 	%r6, [%rd8], 1;
$L__BB0_3:
	ret;

}
	// .globl	_Z9flip_bitsPiS_
.visible .entry _Z9flip_bitsPiS_(
	.param .u64 .ptr .align 1 _Z9flip_bitsPiS__param_0,
	.param .u64 .ptr .align 1 _Z9flip_bitsPiS__param_1
)
{
	.reg .pred 	%p<2>;
	.reg .b32 	%r<4>;
	.reg .b64 	%rd<8>;

	ld.param.u64 	%rd1, [_Z9flip_bitsPiS__param_0];
	ld.param.u64 	%rd2, [_Z9flip_bitsPiS__param_1];
	cvta.to.global.u64 	%rd3, %rd2;
	cvta.to.global.u64 	%rd4, %rd1;
	mov.u32 	%r1, %tid.x;
	mul.wide.u32 	%rd5, %r1, 4;
	add.s64 	%rd6, %rd4, %rd5;
	ld.global.u32 	%r2, [%rd6];
	setp.eq.s32 	%p1, %r2, 0;
	selp.u32 	%r3, 1, 0, %p1;
	add.s64 	%rd7, %rd3, %rd5;
	st.global.u32 	[%rd7], %r3;
	ret;

}
	// .globl	_Z4scanPii
.visible .entry _Z4scanPii(
	.param .u64 .ptr .align 1 _Z4scanPii_param_0,
	.param .u32 _Z4scanPii_param_1
)
{
	.reg .pred 	%p<7>;
	.reg .b32 	%r<30>;
	.reg .b64 	%rd<11>;

	ld.param.u64 	%rd3, [_Z4scanPii_param_0];
	ld.param.u32 	%r10, [_Z4scanPii_param_1];
	cvta.to.global.u64 	%rd1, %rd3;
	mov.u32 	%r1, %tid.x;
	setp.lt.s32 	%p1, %r10, 2;
	mul.wide.u32 	%rd4, %r1, 4;
	add.s64 	%rd2, %rd1, %rd4;
	mov.b32 	%r29, 1;
	@%p1 bra 	$L__BB2_6;
	add.s32 	%r2, %r1, 1;
	mov.b32 	%r27, 2;
$L__BB2_2:
	add.s32 	%r13, %r27, -1;
	and.b32  	%r14, %r13, %r2;
	setp.ne.s32 	%p2, %r14, 0;
	@%p2 bra 	$L__BB2_4;
	shr.s32 	%r15, %r27, 1;
	sub.s32 	%r16, %r1, %r15;
	mul.wide.s32 	%rd5, %r16, 4;
	add.s64 	%rd6, %rd1, %rd5;
	ld.global.u32 	%r17, [%rd6];
	ld.global.u32 	%r18, [%rd2];
	add.s32 	%r19, %r18, %r17;
	st.global.u32 	[%rd2], %r19;
$L__BB2_4:
	shl.b32 	%r27, %r27, 1;
	setp.le.s32 	%p3, %r27, %r10;
	@%p3 bra 	$L__BB2_2;
	shr.s32 	%r29, %r27, 1;
$L__BB2_6:
	bar.sync 	0;
	mul.wide.s32 	%rd7, %r10, 4;
	add.s64 	%rd8, %rd1, %rd7;
	mov.b32 	%r20, 0;
	st.global.u32 	[%rd8+-4], %r20;
	setp.lt.s32 	%p4, %r29, 2;
	@%p4 bra 	$L__BB2_11;
	add.s32 	%r7, %r1, 1;
$L__BB2_8:
	rem.u32 	%r21, %r7, %r29;
	setp.ne.s32 	%p5, %r21, 0;
	@%p5 bra 	$L__BB2_10;
	shr.u32 	%r22, %r29, 1;
	ld.global.u32 	%r23, [%rd2];
	sub.s32 	%r24, %r1, %r22;
	mul.wide.s32 	%rd9, %r24, 4;
	add.s64 	%rd10, %rd1, %rd9;
	ld.global.u32 	%r25, [%rd10];
	add.s32 	%r26, %r25, %r23;
	st.global.u32 	[%rd2], %r26;
	st.global.u32 	[%rd10], %r23;
$L__BB2_10:
	shr.u32 	%r9, %r29, 1;
	setp.gt.u32 	%p6, %r29, 3;
	mov.u32 	%r29, %r9;
	@%p6 bra 	$L__BB2_8;
$L__BB2_11:
	ret;

}
	// .globl	_Z4sortPiS_S_S_S_S_S_
.visible .entry _Z4sortPiS_S_S_S_S_S_(
	.param .u64 .ptr .align 1 _Z4sortPiS_S_S_S_S_S__param_0,
	.param .u64 .ptr .align 1 _Z4sortPiS_S_S_S_S_S__param_1,
	.param .u64 .ptr .align 1 _Z4sortPiS_S_S_S_S_S__param_2,
	.param .u64 .ptr .align 1 _Z4sortPiS_S_S_S_S_S__param_3,
	.param .u64 .ptr .align 1 _Z4sortPiS_S_S_S_S_S__param_4,
	.param .u64 .ptr .align 1 _Z4sortPiS_S_S_S_S_S__param_5,
	.param .u64 .ptr .align 1 _Z4sortPiS_S_S_S_S_S__param_6
)
{
	.reg .pred 	%p<2>;
	.reg .b32 	%r<10>;
	.reg .b64 	%rd<23>;

	ld.param.u64 	%rd1, [_Z4sortPiS_S_S_S_S_S__param_0];
	ld.param.u64 	%rd2, [_Z4sortPiS_S_S_S_S_S__param_1];
	ld.param.u64 	%rd6, [_Z4sortPiS_S_S_S_S_S__param_2];
	ld.param.u64 	%rd3, [_Z4sortPiS_S_S_S_S_S__param_3];
	ld.param.u64 	%rd4, [_Z4sortPiS_S_S_S_S_S__param_4];
	ld.param.u64 	%rd5, [_Z4sortPiS_S_S_S_S_S__param_6];
	cvta.to.global.u64 	%rd7, %rd6;
	mov.u32 	%r1, %tid.x;
	mul.wide.u32 	%rd8, %r1, 4;
	add.s64 	%rd9, %rd7, %rd8;
	ld.global.u32 	%r5, [%rd9];
	setp.ne.s32 	%p1, %r5, 1;
	@%p1 bra 	$L__BB3_2;
	cvta.to.global.u64 	%rd14, %rd3;
	add.s64 	%rd16, %rd14, %rd8;
	ld.global.u32 	%r9, [%rd16];
	bra.uni 	$L__BB3_3;
$L__BB3_2:
	cvta.to.global.u64 	%rd10, %rd5;
	cvta.to.global.u64 	%rd11, %rd4;
	add.s64 	%rd13, %rd10, %rd8;
	ld.global.u32 	%r6, [%rd13];
	ld.global.u32 	%r7, [%rd11];
	add.s32 	%r9, %r7, %r6;
$L__BB3_3:
	cvta.to.global.u64 	%rd17, %rd1;
	cvta.to.global.u64 	%rd18, %rd2;
	add.s64 	%rd20, %rd17, %rd8;
	ld.global.u32 	%r8, [%rd20];
	mul.wide.s32 	%rd21, %r9, 4;
	add.s64 	%rd22, %rd18, %rd21;
	st.global.u32 	[%rd22], %r8;
	ret;

}


// ===== COMPILED SASS (sm_100) =====

	.target	sm_100

	.elftype	@"ET_EXEC"


//--------------------- .note.nv.tkinfo           --------------------------
	.section	.note.nv.tkinfo,"",@"SHT_NOTE"
	.sectionflags	@"SHF_NOTE_NV_TKINFO"
	.tkinfo
        /*0018*/ 	.word	0x00000002
        /*0030*/ 	.string	""
        /*0030*/ 	.string	"ptxas"
        /*0030*/ 	.string	"Cuda compilation tools, release 13.0, V13.0.88"
        /*0030*/ 	.string	"Build cuda_13.0.r13.0/compiler.36424714_0"
        /*0030*/ 	.string	"-arch sm_100 -m 64 "



//--------------------- .note.nv.cuinfo           --------------------------
	.section	.note.nv.cuinfo,"",@"SHT_NOTE"
	.sectionflags	@"SHF_NOTE_NV_CUINFO"
        /*0018*/ 	.short	0x0002
        /*001a*/ 	.short	0x0064
        /*001c*/ 	.short	0x0082
	.zero		2


//--------------------- .nv.info                  --------------------------
	.section	.nv.info,"",@"SHT_CUDA_INFO"
	.align	4


	//----- nvinfo : EIATTR_REGCOUNT
	.align		4
        /*0000*/ 	.byte	0x04, 0x2f
        /*0002*/ 	.short	(.L_1 - .L_0)
	.align		4
.L_0:
        /*0004*/ 	.word	index@(_Z9predicatePiS_S_i)
        /*0008*/ 	.word	0x0000000c


	//----- nvinfo : EIATTR_FRAME_SIZE
	.align		4
.L_1:
        /*000c*/ 	.byte	0x04, 0x11
        /*000e*/ 	.short	(.L_3 - .L_2)
	.align		4
.L_2:
        /*0010*/ 	.word	index@(_Z9predicatePiS_S_i)
        /*0014*/ 	.word	0x00000000


	//----- nvinfo : EIATTR_REGCOUNT
	.align		4
.L_3:
        /*0018*/ 	.byte	0x04, 0x2f
        /*001a*/ 	.short	(.L_5 - .L_4)
	.align		4
.L_4:
        /*001c*/ 	.word	index@(_Z9flip_bitsPiS_)
        /*0020*/ 	.word	0x0000000a


	//----- nvinfo : EIATTR_FRAME_SIZE
	.align		4
.L_5:
        /*0024*/ 	.byte	0x04, 0x11
        /*0026*/ 	.short	(.L_7 - .L_6)
	.align		4
.L_6:
        /*0028*/ 	.word	index@(_Z9flip_bitsPiS_)
        /*002c*/ 	.word	0x00000000


	//----- nvinfo : EIATTR_REGCOUNT
	.align		4
.L_7:
        /*0030*/ 	.byte	0x04, 0x2f
        /*0032*/ 	.short	(.L_9 - .L_8)
	.align		4
.L_8:
        /*0034*/ 	.word	index@(_Z4scanPii)
        /*0038*/ 	.word	0x0000000f


	//----- nvinfo : EIATTR_FRAME_SIZE
	.align		4
.L_9:
        /*003c*/ 	.byte	0x04, 0x11
        /*003e*/ 	.short	(.L_11 - .L_10)
	.align		4
.L_10:
        /*0040*/ 	.word	index@(_Z4scanPii)
        /*0044*/ 	.word	0x00000000


	//----- nvinfo : EIATTR_REGCOUNT
	.align		4
.L_11:
        /*0048*/ 	.byte	0x04, 0x2f
        /*004a*/ 	.short	(.L_13 - .L_12)
	.align		4
.L_12:
        /*004c*/ 	.word	index@(_Z4sortPiS_S_S_S_S_S_)
        /*0050*/ 	.word	0x00000012


	//----- nvinfo : EIATTR_FRAME_SIZE
	.align		4
.L_13:
        /*0054*/ 	.byte	0x04, 0x11
        /*0056*/ 	.short	(.L_15 - .L_14)
	.align		4
.L_14:
        /*0058*/ 	.word	index@(_Z4sortPiS_S_S_S_S_S_)
        /*005c*/ 	.word	0x00000000


	//----- nvinfo : EIATTR_MIN_STACK_SIZE
	.align		4
.L_15:
        /*0060*/ 	.byte	0x04, 0x12
        /*0062*/ 	.short	(.L_17 - .L_16)
	.align		4
.L_16:
        /*0064*/ 	.word	index@(_Z4sortPiS_S_S_S_S_S_)
        /*0068*/ 	.word	0x00000000


	//----- nvinfo : EIATTR_MIN_STACK_SIZE
	.align		4
.L_17:
        /*006c*/ 	.byte	0x04, 0x12
        /*006e*/ 	.short	(.L_19 - .L_18)
	.align		4
.L_18:
        /*0070*/ 	.word	index@(_Z4scanPii)
        /*0074*/ 	.word	0x00000000


	//----- nvinfo : EIATTR_MIN_STACK_SIZE
	.align		4
.L_19:
        /*0078*/ 	.byte	0x04, 0x12
        /*007a*/ 	.short	(.L_21 - .L_20)
	.align		4
.L_20:
        /*007c*/ 	.word	index@(_Z9flip_bitsPiS_)
        /*0080*/ 	.word	0x00000000


	//----- nvinfo : EIATTR_MIN_STACK_SIZE
	.align		4
.L_21:
        /*0084*/ 	.byte	0x04, 0x12
        /*0086*/ 	.short	(.L_23 - .L_22)
	.align		4
.L_22:
        /*0088*/ 	.word	index@(_Z9predicatePiS_S_i)
        /*008c*/ 	.word	0x00000000
.L_23:


//--------------------- .nv.compat                --------------------------
	.section	.nv.compat,"",@"SHT_CUDA_COMPAT_INFO"
	.align	4
        /*0000*/ 	.byte	0x02, 0x09, 0x00, 0x00, 0x02, 0x02, 0x01, 0x00, 0x02, 0x05, 0x05, 0x00, 0x03, 0x07, 0x01, 0x01
        /*0010*/ 	.byte	0x02, 0x03, 0x00, 0x00, 0x02, 0x06, 0x01, 0x00, 0x04, 0x0b, 0x08, 0x00, 0x09, 0x00, 0x00, 0x00
        /*0020*/ 	.byte	0x00, 0x00, 0x00, 0x00


//--------------------- .nv.info._Z4sortPiS_S_S_S_S_S_ --------------------------
	.section	.nv.info._Z4sortPiS_S_S_S_S_S_,"",@"SHT_CUDA_INFO"
	.sectionflags	@""
	.align	4


	//----- nvinfo : EIATTR_CUDA_API_VERSION
	.align		4
        /*0000*/ 	.byte	0x04, 0x37
        /*0002*/ 	.short	(.L_25 - .L_24)
.L_24:
        /*0004*/ 	.word	0x00000082


	//----- nvinfo : EIATTR_KPARAM_INFO
	.align		4
.L_25:
        /*0008*/ 	.byte	0x04, 0x17
        /*000a*/ 	.short	(.L_27 - .L_26)
.L_26:
        /*000c*/ 	.word	0x00000000
        /*0010*/ 	.short	0x0006
        /*0012*/ 	.short	0x0030
        /*0014*/ 	.byte	0x00, 0xf5, 0x21, 0x00


	//----- nvinfo : EIATTR_KPARAM_INFO
	.align		4
.L_27:
        /*0018*/ 	.byte	0x04, 0x17
        /*001a*/ 	.short	(.L_29 - .L_28)
.L_28:
        /*001c*/ 	.word	0x00000000
        /*0020*/ 	.short	0x0005
        /*0022*/ 	.short	0x0028
        /*0024*/ 	.byte	0x00, 0xf5, 0x21, 0x00


	//----- nvinfo : EIATTR_KPARAM_INFO
	.align		4
.L_29:
        /*0028*/ 	.byte	0x04, 0x17
        /*002a*/ 	.short	(.L_31 - .L_30)
.L_30:
        /*002c*/ 	.word	0x00000000
        /*0030*/ 	.short	0x0004
        /*0032*/ 	.short	0x0020
        /*0034*/ 	.byte	0x00, 0xf5, 0x21, 0x00


	//----- nvinfo : EIATTR_KPARAM_INFO
	.align		4
.L_31:
        /*0038*/ 	.byte	0x04, 0x17
        /*003a*/ 	.short	(.L_33 - .L_32)
.L_32:
        /*003c*/ 	.word	0x00000000
        /*0040*/ 	.short	0x0003
        /*0042*/ 	.short	0x0018
        /*0044*/ 	.byte	0x00, 0xf5, 0x21, 0x00


	//----- nvinfo : EIATTR_KPARAM_INFO
	.align		4
.L_33:
        /*0048*/ 	.byte	0x04, 0x17
        /*004a*/ 	.short	(.L_35 - .L_34)
.L_34:
        /*004c*/ 	.word	0x00000000
        /*0050*/ 	.short	0x0002
        /*0052*/ 	.short	0x0010
        /*0054*/ 	.byte	0x00, 0xf5, 0x21, 0x00


	//----- nvinfo : EIATTR_KPARAM_INFO
	.align		4
.L_35:
        /*0058*/ 	.byte	0x04, 0x17
        /*005a*/ 	.short	(.L_37 - .L_36)
.L_36:
        /*005c*/ 	.word	0x00000000
        /*0060*/ 	.short	0x0001
        /*0062*/ 	.short	0x0008
        /*0064*/ 	.byte	0x00, 0xf5, 0x21, 0x00


	//----- nvinfo : EIATTR_KPARAM_INFO
	.align		4
.L_37:
        /*0068*/ 	.byte	0x04, 0x17
        /*006a*/ 	.short	(.L_39 - .L_38)
.L_38:
        /*006c*/ 	.word	0x00000000
        /*0070*/ 	.short	0x0000
        /*0072*/ 	.short	0x0000
        /*0074*/ 	.byte	0x00, 0xf5, 0x21, 0x00


	//----- nvinfo : EIATTR_SPARSE_MMA_MASK
	.align		4
.L_39:
        /*0078*/ 	.byte	0x03, 0x50
        /*007a*/ 	.short	0x0000


	//----- nvinfo : EIATTR_MAXREG_COUNT
	.align		4
        /*007c*/ 	.byte	0x03, 0x1b
        /*007e*/ 	.short	0x00ff


	//----- nvinfo : EIATTR_MERCURY_ISA_VERSION
	.align		4
        /*0080*/ 	.byte	0x03, 0x5f
        /*0082*/ 	.short	0x0101


	//----- nvinfo : EIATTR_VRC_CTA_INIT_COUNT
	.align		4
        /*0084*/ 	.byte	0x02, 0x4a
	.zero		1
	.zero		1


	//----- nvinfo : EIATTR_EXIT_INSTR_OFFSETS
	.align		4
        /*0088*/ 	.byte	0x04, 0x1c
        /*008a*/ 	.short	(.L_41 - .L_40)


	//   ....[0]....
.L_40:
        /*008c*/ 	.word	0x00000160


	//----- nvinfo : EIATTR_CBANK_PARAM_SIZE
	.align		4
.L_41:
        /*0090*/ 	.byte	0x03, 0x19
        /*0092*/ 	.short	0x0038


	//----- nvinfo : EIATTR_PARAM_CBANK
	.align		4
        /*0094*/ 	.byte	0x04, 0x0a
        /*0096*/ 	.short	(.L_43 - .L_42)
	.align		4
.L_42:
        /*0098*/ 	.word	index@(.nv.constant0._Z4sortPiS_S_S_S_S_S_)
        /*009c*/ 	.short	0x0380
        /*009e*/ 	.short	0x0038


	//----- nvinfo : EIATTR_SW_WAR
	.align		4
.L_43:
        /*00a0*/ 	.byte	0x04, 0x36
        /*00a2*/ 	.short	(.L_45 - .L_44)
.L_44:
        /*00a4*/ 	.word	0x00000008
.L_45:


//--------------------- .nv.info._Z4scanPii       --------------------------
	.section	.nv.info._Z4scanPii,"",@"SHT_CUDA_INFO"
	.sectionflags	@""
	.align	4


	//----- nvinfo : EIATTR_CUDA_API_VERSION
	.align		4
        /*0000*/ 	.byte	0x04, 0x37
        /*0002*/ 	.short	(.L_47 - .L_46)
.L_46:
        /*0004*/ 	.word	0x00000082


	//----- nvinfo : EIATTR_KPARAM_INFO
	.align		4
.L_47:
        /*0008*/ 	.byte	0x04, 0x17
        /*000a*/ 	.short	(.L_49 - .L_48)
.L_48:
        /*000c*/ 	.word	0x00000000
        /*0010*/ 	.short	0x0001
        /*0012*/ 	.short	0x0008
        /*0014*/ 	.byte	0x00, 0xf0, 0x11, 0x00


	//----- nvinfo : EIATTR_KPARAM_INFO
	.align		4
.L_49:
        /*0018*/ 	.byte	0x04, 0x17
        /*001a*/ 	.short	(.L_51 - .L_50)
.L_50:
        /*001c*/ 	.word	0x00000000
        /*0020*/ 	.short	0x0000
        /*0022*/ 	.short	0x0000
        /*0024*/ 	.byte	0x00, 0xf5, 0x21, 0x00


	//----- nvinfo : EIATTR_SPARSE_MMA_MASK
	.align		4
.L_51:
        /*0028*/ 	.byte	0x03, 0x50
        /*002a*/ 	.short	0x0000


	//----- nvinfo : EIATTR_MAXREG_COUNT
	.align		4
        /*002c*/ 	.byte	0x03, 0x1b
        /*002e*/ 	.short	0x00ff


	//----- nvinfo : EIATTR_NUM_BARRIERS
	.align		4
        /*0030*/ 	.byte	0x02, 0x4c
        /*0032*/ 	.byte	0x01
	.zero		1


	//----- nvinfo : EIATTR_MERCURY_ISA_VERSION
	.align		4
        /*0034*/ 	.byte	0x03, 0x5f
        /*0036*/ 	.short	0x0101


	//----- nvinfo : EIATTR_VRC_CTA_INIT_COUNT
	.align		4
        /*0038*/ 	.byte	0x02, 0x4a
	.zero		1
	.zero		1


	//----- nvinfo : EIATTR_EXIT_INSTR_OFFSETS
	.align		4
        /*003c*/ 	.byte	0x04, 0x1c
        /*003e*/ 	.short	(.L_53 - .L_52)


	//   ....[0]....
.L_52:
        /*0040*/ 	.word	0x00000230


	//   ....[1]....
        /*0044*/ 	.word	0x00000470


	//----- nvinfo : EIATTR_CRS_STACK_SIZE
	.align		4
.L_53:
        /*0048*/ 	.byte	0x04, 0x1e
        /*004a*/ 	.short	(.L_55 - .L_54)
.L_54:
        /*004c*/ 	.word	0x00000000


	//----- nvinfo : EIATTR_CBANK_PARAM_SIZE
	.align		4
.L_55:
        /*0050*/ 	.byte	0x03, 0x19
        /*0052*/ 	.short	0x000c


	//----- nvinfo : EIATTR_PARAM_CBANK
	.align		4
        /*0054*/ 	.byte	0x04, 0x0a
        /*0056*/ 	.short	(.L_57 - .L_56)
	.align		4
.L_56:
        /*0058*/ 	.word	index@(.nv.constant0._Z4scanPii)
        /*005c*/ 	.short	0x0380
        /*005e*/ 	.short	0x000c


	//----- nvinfo : EIATTR_SW_WAR
	.align		4
.L_57:
        /*0060*/ 	.byte	0x04, 0x36
        /*0062*/ 	.short	(.L_59 - .L_58)
.L_58:
        /*0064*/ 	.word	0x00000008
.L_59:


//--------------------- .nv.info._Z9flip_bitsPiS_ --------------------------
	.section	.nv.info._Z9flip_bitsPiS_,"",@"SHT_CUDA_INFO"
	.sectionflags	@""
	.align	4


	//----- nvinfo : EIATTR_CUDA_API_VERSION
	.align		4
        /*0000*/ 	.byte	0x04, 0x37
        /*0002*/ 	.short	(.L_61 - .L_60)
.L_60:
        /*0004*/ 	.word	0x00000082


	//----- nvinfo : EIATTR_KPARAM_INFO
	.align		4
.L_61:
        /*0008*/ 	.byte	0x04, 0x17
        /*000a*/ 	.short	(.L_63 - .L_62)
.L_62:
        /*000c*/ 	.word	0x00000000
        /*0010*/ 	.short	0x0001
        /*0012*/ 	.short	0x0008
        /*0014*/ 	.byte	0x00, 0xf5, 0x21, 0x00


	//----- nvinfo : EIATTR_KPARAM_INFO
	.align		4
.L_63:
        /*0018*/ 	.byte	0x04, 0x17
        /*001a*/ 	.short	(.L_65 - .L_64)
.L_64:
        /*001c*/ 	.word	0x00000000
        /*0020*/ 	.short	0x0000
        /*0022*/ 	.short	0x0000
        /*0024*/ 	.byte	0x00, 0xf5, 0x21, 0x00


	//----- nvinfo : EIATTR_SPARSE_MMA_MASK
	.align		4
.L_65:
        /*0028*/ 	.byte	0x03, 0x50
        /*002a*/ 	.short	0x0000


	//----- nvinfo : EIATTR_MAXREG_COUNT
	.align		4
        /*002c*/ 	.byte	0x03, 0x1b
        /*002e*/ 	.short	0x00ff


	//----- nvinfo : EIATTR_MERCURY_ISA_VERSION
	.align		4
        /*0030*/ 	.byte	0x03, 0x5f
        /*0032*/ 	.short	0x0101


	//----- nvinfo : EIATTR_VRC_CTA_INIT_COUNT
	.align		4
        /*0034*/ 	.byte	0x02, 0x4a
	.zero		1
	.zero		1


	//----- nvinfo : EIATTR_EXIT_INSTR_OFFSETS
	.align		4
        /*0038*/ 	.byte	0x04, 0x1c
        /*003a*/ 	.short	(.L_67 - .L_66)


	//   ....[0]....
.L_66:
        /*003c*/ 	.word	0x000000b0


	//----- nvinfo : EIATTR_CBANK_PARAM_SIZE
	.align		4
.L_67:
        /*0040*/ 	.byte	0x03, 0x19
        /*0042*/ 	.short	0x0010


	//----- nvinfo : EIATTR_PARAM_CBANK
	.align		4
        /*0044*/ 	.byte	0x04, 0x0a
        /*0046*/ 	.short	(.L_69 - .L_68)
	.align		4
.L_68:
        /*0048*/ 	.word	index@(.nv.constant0._Z9flip_bitsPiS_)
        /*004c*/ 	.short	0x0380
        /*004e*/ 	.short	0x0010


	//----- nvinfo : EIATTR_SW_WAR
	.align		4
.L_69:
        /*0050*/ 	.byte	0x04, 0x36
        /*0052*/ 	.short	(.L_71 - .L_70)
.L_70:
        /*0054*/ 	.word	0x00000008
.L_71:


//--------------------- .nv.info._Z9predicatePiS_S_i --------------------------
	.section	.nv.info._Z9predicatePiS_S_i,"",@"SHT_CUDA_INFO"
	.sectionflags	@""
	.align	4


	//----- nvinfo : EIATTR_CUDA_API_VERSION
	.align		4
        /*0000*/ 	.byte	0x04, 0x37
        /*0002*/ 	.short	(.L_73 - .L_72)
.L_72:
        /*0004*/ 	.word	0x00000082


	//----- nvinfo : EIATTR_KPARAM_INFO
	.align		4
.L_73:
        /*0008*/ 	.byte	0x04, 0x17
        /*000a*/ 	.short	(.L_75 - .L_74)
.L_74:
        /*000c*/ 	.word	0x00000000
        /*0010*/ 	.short	0x0003
        /*0012*/ 	.short	0x0018
        /*0014*/ 	.byte	0x00, 0xf0, 0x11, 0x00


	//----- nvinfo : EIATTR_KPARAM_INFO
	.align		4
.L_75:
        /*0018*/ 	.byte	0x04, 0x17
        /*001a*/ 	.short	(.L_77 - .L_76)
.L_76:
        /*001c*/ 	.word	0x00000000
        /*0020*/ 	.short	0x0002
        /*0022*/ 	.short	0x0010
        /*0024*/ 	.byte	0x00, 0xf5, 0x21, 0x00


	//----- nvinfo : EIATTR_KPARAM_INFO
	.align		4
.L_77:
        /*0028*/ 	.byte	0x04, 0x17
        /*002a*/ 	.short	(.L_79 - .L_78)
.L_78:
        /*002c*/ 	.word	0x00000000
        /*0030*/ 	.short	0x0001
        /*0032*/ 	.short	0x0008
        /*0034*/ 	.byte	0x00, 0xf5, 0x21, 0x00


	//----- nvinfo : EIATTR_KPARAM_INFO
	.align		4
.L_79:
        /*0038*/ 	.byte	0x04, 0x17
        /*003a*/ 	.short	(.L_81 - .L_80)
.L_80:
        /*003c*/ 	.word	0x00000000
        /*0040*/ 	.short	0x0000
        /*0042*/ 	.short	0x0000
        /*0044*/ 	.byte	0x00, 0xf5, 0x21, 0x00


	//----- nvinfo : EIATTR_SPARSE_MMA_MASK
	.align		4
.L_81:
        /*0048*/ 	.byte	0x03, 0x50
        /*004a*/ 	.short	0x0000


	//----- nvinfo : EIATTR_MAXREG_COUNT
	.align		4
        /*004c*/ 	.byte	0x03, 0x1b
        /*004e*/ 	.short	0x00ff


	//----- nvinfo : EIATTR_MERCURY_ISA_VERSION
	.align		4
        /*0050*/ 	.byte	0x03, 0x5f
        /*0052*/ 	.short	0x0101


	//----- nvinfo : EIATTR_INT_WARP_WIDE_INSTR_OFFSETS
	.align		4
        /*0054*/ 	.byte	0x04, 0x31
        /*0056*/ 	.short	(.L_83 - .L_82)


	//   ....[0]....
.L_82:
        /*0058*/ 	.word	0x000000f0


	//----- nvinfo : EIATTR_VRC_CTA_INIT_COUNT
	.align		4
.L_83:
        /*005c*/ 	.byte	0x02, 0x4a
	.zero		1
	.zero		1


	//----- nvinfo : EIATTR_EXIT_INSTR_OFFSETS
	.align		4
        /*0060*/ 	.byte	0x04, 0x1c
        /*0062*/ 	.short	(.L_85 - .L_84)


	//   ....[0]....
.L_84:
        /*0064*/ 	.word	0x000000c0


	//   ....[1]....
        /*0068*/ 	.word	0x00000180


	//----- nvinfo : EIATTR_CBANK_PARAM_SIZE
	.align		4
.L_85:
        /*006c*/ 	.byte	0x03, 0x19
        /*006e*/ 	.short	0x001c


	//----- nvinfo : EIATTR_PARAM_CBANK
	.align		4
        /*0070*/ 	.byte	0x04, 0x0a
        /*0072*/ 	.short	(.L_87 - .L_86)
	.align		4
.L_86:
        /*0074*/ 	.word	index@(.nv.constant0._Z9predicatePiS_S_i)
        /*0078*/ 	.short	0x0380
        /*007a*/ 	.short	0x001c


	//----- nvinfo : EIATTR_SW_WAR
	.align		4
.L_87:
        /*007c*/ 	.byte	0x04, 0x36
        /*007e*/ 	.short	(.L_89 - .L_88)
.L_88:
        /*0080*/ 	.word	0x00000008
.L_89:


//--------------------- .nv.callgraph             --------------------------
	.section	.nv.callgraph,"",@"SHT_CUDA_CALLGRAPH"
	.align	4
	.sectionentsize	8
	.align		4
        /*0000*/ 	.word	0x00000000
	.align		4
        /*0004*/ 	.word	0xffffffff
	.align		4
        /*0008*/ 	.word	0x00000000
	.align		4
        /*000c*/ 	.word	0xfffffffe
	.align		4
        /*0010*/ 	.word	0x00000000
	.align		4
        /*0014*/ 	.word	0xfffffffd
	.align		4
        /*0018*/ 	.word	0x00000000
	.align		4
        /*001c*/ 	.word	0xfffffffc


//--------------------- .text._Z4sortPiS_S_S_S_S_S_ --------------------------
	.section	.text._Z4sortPiS_S_S_S_S_S_,"ax",@progbits
	.align	128
        .global         _Z4sortPiS_S_S_S_S_S_
        .type           _Z4sortPiS_S_S_S_S_S_,@function
        .size           _Z4sortPiS_S_S_S_S_S_,(.L_x_11 - _Z4sortPiS_S_S_S_S_S_)
        .other          _Z4sortPiS_S_S_S_S_S_,@"STO_CUDA_ENTRY STV_DEFAULT"
_Z4sortPiS_S_S_S_S_S_:
.text._Z4sortPiS_S_S_S_S_S_:
[----:B------:R-:W-:Y:S01]  /*0000*/  LDC R1, c[0x0][0x37c] ;  /* 0x0000df00ff017b82 */ /* 0x000fe20000000800 */
[----:B------:R-:W0:Y:S07]  /*0010*/  S2R R15, SR_TID.X ;  /* 0x00000000000f7919 */ /* 0x000e2e0000002100 */
[----:B------:R-:W0:Y:S01]  /*0020*/  LDC.64 R2, c[0x0][0x390] ;  /* 0x0000e400ff027b82 */ /* 0x000e220000000a00 */
[----:B------:R-:W1:Y:S07]  /*0030*/  LDCU.64 UR4, c[0x0][0x358] ;  /* 0x00006b00ff0477ac */ /* 0x000e6e0008000a00 */
[----:B------:R-:W2:Y:S01]  /*0040*/  LDC.64 R10, c[0x0][0x380] ;  /* 0x0000e000ff0a7b82 */ /* 0x000ea20000000a00 */
[----:B0-----:R-:W-:-:S06]  /*0050*/  IMAD.WIDE.U32 R2, R15, 0x4, R2 ;  /* 0x000000040f027825 */ /* 0x001fcc00078e0002 */
[----:B-1----:R-:W3:Y:S02]  /*0060*/  LDG.E R2, desc[UR4][R2.64] ;  /* 0x0000000402027981 */ /* 0x002ee4000c1e1900 */
[----:B---3--:R-:W-:-:S13]  /*0070*/  ISETP.NE.AND P0, PT, R2, 0x1, PT ;  /* 0x000000010200780c */ /* 0x008fda0003f05270 */
[----:B------:R-:W0:Y:S08]  /*0080*/  @P0 LDC.64 R6, c[0x0][0x3b0] ;  /* 0x0000ec00ff060b82 */ /* 0x000e300000000a00 */
[----:B------:R-:W1:Y:S08]  /*0090*/  @!P0 LDC.64 R4, c[0x0][0x398] ;  /* 0x0000e600ff048b82 */ /* 0x000e700000000a00 */
[----:B------:R-:W3:Y:S01]  /*00a0*/  @P0 LDC.64 R8, c[0x0][0x3a0] ;  /* 0x0000e800ff080b82 */ /* 0x000ee20000000a00 */
[----:B0-----:R-:W-:-:S06]  /*00b0*/  @P0 IMAD.WIDE.U32 R6, R15, 0x4, R6 ;  /* 0x000000040f060825 */ /* 0x001fcc00078e0006 */
[----:B------:R-:W4:Y:S01]  /*00c0*/  @P0 LDG.E R6, desc[UR4][R6.64] ;  /* 0x0000000406060981 */ /* 0x000f22000c1e1900 */
[----:B-1----:R-:W-:-:S05]  /*00d0*/  @!P0 IMAD.WIDE.U32 R4, R15, 0x4, R4 ;  /* 0x000000040f048825 */ /* 0x002fca00078e0004 */
[----:B------:R-:W5:Y:S04]  /*00e0*/  @!P0 LDG.E R13, desc[UR4][R4.64] ;  /* 0x00000004040d8981 */ /* 0x000f68000c1e1900 */
[----:B---3--:R-:W4:Y:S01]  /*00f0*/  @P0 LDG.E R9, desc[UR4][R8.64] ;  /* 0x0000000408090981 */ /* 0x008f22000c1e1900 */
[----:B--2---:R-:W-:Y:S02]  /*0100*/  IMAD.WIDE.U32 R2, R15, 0x4, R10 ;  /* 0x000000040f027825 */ /* 0x004fe400078e000a */
[----:B------:R-:W5:Y:S04]  /*0110*/  LDC.64 R10, c[0x0][0x388] ;  /* 0x0000e200ff0a7b82 */ /* 0x000f680000000a00 */
[----:B------:R-:W2:Y:S01]  /*0120*/  LDG.E R3, desc[UR4][R2.64] ;  /* 0x0000000402037981 */ /* 0x000ea2000c1e1900 */
[----:B----4-:R-:W-:-:S05]  /*0130*/  @P0 IADD3 R13, PT, PT, R6, R9, RZ ;  /* 0x00000009060d0210 */ /* 0x010fca0007ffe0ff */
[----:B-----5:R-:W-:-:S05]  /*0140*/  IMAD.WIDE R10, R13, 0x4, R10 ;  /* 0x000000040d0a7825 */ /* 0x020fca00078e020a */
[----:B--2---:R-:W-:Y:S01]  /*0150*/  STG.E desc[UR4][R10.64], R3 ;  /* 0x000000030a007986 */ /* 0x004fe2000c101904 */
[----:B------:R-:W-:Y:S05]  /*0160*/  EXIT ;  /* 0x000000000000794d */ /* 0x000fea0003800000 */
.L_x_0:
[----:B------:R-:W-:-:S00]  /*0170*/  BRA `(.L_x_0) ;  /* 0xfffffffc00fc7947 */ /* 0x000fc0000383ffff */
[----:B------:R-:W-:-:S00]  /*0180*/  NOP ;  /* 0x0000000000007918 */ /* 0x000fc00000000000 */
[----:B------:R-:W-:-:S00]  /*0190*/  NOP ;  /* 0x0000000000007918 */ /* 0x000fc00000000000 */
[----:B------:R-:W-:-:S00]  /*01a0*/  NOP ;  /* 0x0000000000007918 */ /* 0x000fc00000000000 */
[----:B------:R-:W-:-:S00]  /*01b0*/  NOP ;  /* 0x0000000000007918 */ /* 0x000fc00000000000 */
[----:B------:R-:W-:-:S00]  /*01c0*/  NOP ;  /* 0x0000000000007918 */ /* 0x000fc00000000000 */
[----:B------:R-:W-:-:S00]  /*01d0*/  NOP ;  /* 0x0000000000007918 */ /* 0x000fc00000000000 */
[----:B------:R-:W-:-:S00]  /*01e0*/  NOP ;  /* 0x0000000000007918 */ /* 0x000fc00000000000 */
[----:B------:R-:W-:-:S00]  /*01f0*/  NOP ;  /* 0x0000000000007918 */ /* 0x000fc00000000000 */
.L_x_11:


//--------------------- .text._Z4scanPii          --------------------------
	.section	.text._Z4scanPii,"ax",@progbits
	.align	128
        .global         _Z4scanPii
        .type           _Z4scanPii,@function
        .size           _Z4scanPii,(.L_x_12 - _Z4scanPii)
        .other          _Z4scanPii,@"STO_CUDA_ENTRY STV_DEFAULT"
_Z4scanPii:
.text._Z4scanPii:
[----:B------:R-:W-:Y:S01]  /*0000*/  LDC R1, c[0x0][0x37c] ;  /* 0x0000df00ff017b82 */ /* 0x000fe20000000800 */
[----:B------:R-:W0:Y:S01]  /*0010*/  LDCU UR6, c[0x0][0x388] ;  /* 0x00007100ff0677ac */ /* 0x000e220008000800 */
[----:B------:R-:W1:Y:S06]  /*0020*/  S2R R0, SR_TID.X ;  /* 0x0000000000007919 */ /* 0x000e6c0000002100 */
[----:B------:R-:W1:Y:S01]  /*0030*/  LDC.64 R2, c[0x0][0x380] ;  /* 0x0000e000ff027b82 */ /* 0x000e620000000a00 */
[----:B------:R-:W-:Y:S01]  /*0040*/  IMAD.MOV.U32 R8, RZ, RZ, 0x1 ;  /* 0x00000001ff087424 */ /* 0x000fe200078e00ff */
[----:B------:R-:W2:Y:S01]  /*0050*/  LDCU.64 UR4, c[0x0][0x358] ;  /* 0x00006b00ff0477ac */ /* 0x000ea20008000a00 */
[----:B0-----:R-:W-:-:S05]  /*0060*/  IMAD.U32 R10, RZ, RZ, UR6 ;  /* 0x00000006ff0a7e24 */ /* 0x001fca000f8e00ff */
[----:B------:R-:W-:Y:S01]  /*0070*/  ISETP.GE.AND P0, PT, R10, 0x2, PT ;  /* 0x000000020a00780c */ /* 0x000fe20003f06270 */
[----:B-1----:R-:W-:-:S12]  /*0080*/  IMAD.WIDE.U32 R2, R0, 0x4, R2 ;  /* 0x0000000400027825 */ /* 0x002fd800078e0002 */
[----:B--2---:R-:W-:Y:S05]  /*0090*/  @!P0 BRA `(.L_x_1) ;  /* 0x0000000000508947 */ /* 0x004fea0003800000 */
[----:B------:R-:W0:Y:S01]  /*00a0*/  LDC R10, c[0x0][0x388] ;  /* 0x0000e200ff0a7b82 */ /* 0x000e220000000800 */
[----:B------:R-:W-:Y:S01]  /*00b0*/  IADD3 R8, PT, PT, R0, 0x1, RZ ;  /* 0x0000000100087810 */ /* 0x000fe20007ffe0ff */
[----:B------:R-:W-:-:S06]  /*00c0*/  IMAD.MOV.U32 R9, RZ, RZ, 0x2 ;  /* 0x00000002ff097424 */ /* 0x000fcc00078e00ff */
[----:B------:R-:W1:Y:S02]  /*00d0*/  LDC.64 R6, c[0x0][0x380] ;  /* 0x0000e000ff067b82 */ /* 0x000e640000000a00 */
.L_x_4:
[----:B------:R-:W-:Y:S01]  /*00e0*/  VIADD R5, R9, 0xffffffff ;  /* 0xffffffff09057836 */ /* 0x000fe20000000000 */
[----:B------:R-:W-:Y:S04]  /*00f0*/  BSSY.RECONVERGENT B0, `(.L_x_2) ;  /* 0x000000a000007945 */ /* 0x000fe80003800200 */
[----:B------:R-:W-:-:S13]  /*0100*/  LOP3.LUT P0, RZ, R5, R8, RZ, 0xc0, !PT ;  /* 0x0000000805ff7212 */ /* 0x000fda000780c0ff */
[----:B--2---:R-:W-:Y:S05]  /*0110*/  @P0 BRA `(.L_x_3) ;  /* 0x00000000001c0947 */ /* 0x004fea0003800000 */
[----:B------:R-:W-:Y:S01]  /*0120*/  SHF.R.S32.HI R5, RZ, 0x1, R9 ;  /* 0x00000001ff057819 */ /* 0x000fe20000011409 */
[----:B------:R-:W2:Y:S03]  /*0130*/  LDG.E R11, desc[UR4][R2.64] ;  /* 0x00000004020b7981 */ /* 0x000ea6000c1e1900 */
[----:B------:R-:W-:-:S05]  /*0140*/  IADD3 R5, PT, PT, -R5, R0, RZ ;  /* 0x0000000005057210 */ /* 0x000fca0007ffe1ff */
[----:B-1----:R-:W-:-:S06]  /*0150*/  IMAD.WIDE R4, R5, 0x4, R6 ;  /* 0x0000000405047825 */ /* 0x002fcc00078e0206 */
[----:B------:R-:W2:Y:S02]  /*0160*/  LDG.E R4, desc[UR4][R4.64] ;  /* 0x0000000404047981 */ /* 0x000ea4000c1e1900 */
[----:B--2---:R-:W-:-:S05]  /*0170*/  IMAD.IADD R11, R4, 0x1, R11 ;  /* 0x00000001040b7824 */ /* 0x004fca00078e020b */
[----:B------:R2:W-:Y:S02]  /*0180*/  STG.E desc[UR4][R2.64], R11 ;  /* 0x0000000b02007986 */ /* 0x0005e4000c101904 */
.L_x_3:
[----:B------:R-:W-:Y:S05]  /*0190*/  BSYNC.RECONVERGENT B0 ;  /* 0x0000000000007941 */ /* 0x000fea0003800200 */
.L_x_2:
[----:B------:R-:W-:-:S05]  /*01a0*/  IMAD.SHL.U32 R9, R9, 0x2, RZ ;  /* 0x0000000209097824 */ /* 0x000fca00078e00ff */
[----:B0-----:R-:W-:-:S13]  /*01b0*/  ISETP.GT.AND P0, PT, R9, R10, PT ;  /* 0x0000000a0900720c */ /* 0x001fda0003f04270 */
[----:B------:R-:W-:Y:S05]  /*01c0*/  @!P0 BRA `(.L_x_4) ;  /* 0xfffffffc00c48947 */ /* 0x000fea000383ffff */
[----:B------:R-:W-:-:S07]  /*01d0*/  SHF.R.S32.HI R8, RZ, 0x1, R9 ;  /* 0x00000001ff087819 */ /* 0x000fce0000011409 */
.L_x_1:
[----:B------:R-:W0:Y:S08]  /*01e0*/  LDC.64 R4, c[0x0][0x380] ;  /* 0x0000e000ff047b82 */ /* 0x000e300000000a00 */
[----:B------:R-:W-:Y:S01]  /*01f0*/  BAR.SYNC.DEFER_BLOCKING 0x0 ;  /* 0x0000000000007b1d */ /* 0x000fe20000010000 */
[----:B------:R-:W-:Y:S01]  /*0200*/  ISETP.GE.AND P0, PT, R8, 0x2, PT ;  /* 0x000000020800780c */ /* 0x000fe20003f06270 */
[----:B0-----:R-:W-:-:S05]  /*0210*/  IMAD.WIDE R4, R10, 0x4, R4 ;  /* 0x000000040a047825 */ /* 0x001fca00078e0204 */
[----:B------:R0:W-:Y:S07]  /*0220*/  STG.E desc[UR4][R4.64+-0x4], RZ ;  /* 0xfffffcff04007986 */ /* 0x0001ee000c101904 */
[----:B------:R-:W-:Y:S05]  /*0230*/  @!P0 EXIT ;  /* 0x000000000000894d */ /* 0x000fea0003800000 */
[----:B0-----:R-:W0:Y:S01]  /*0240*/  LDC.64 R4, c[0x0][0x380] ;  /* 0x0000e000ff047b82 */ /* 0x001e220000000a00 */
[----:B------:R-:W-:-:S07]  /*0250*/  IADD3 R10, PT, PT, R0, 0x1, RZ ;  /* 0x00000001000a7810 */ /* 0x000fce0007ffe0ff */
.L_x_7:
[----:B-1----:R-:W3:Y:S01]  /*0260*/  I2F.U32.RP R9, R8 ;  /* 0x0000000800097306 */ /* 0x002ee20000209000 */
[----:B------:R-:W-:Y:S01]  /*0270*/  ISETP.NE.U32.AND P1, PT, R8, RZ, PT ;  /* 0x000000ff0800720c */ /* 0x000fe20003f25070 */
[----:B------:R-:W-:Y:S01]  /*0280*/  BSSY.RECONVERGENT B0, `(.L_x_5) ;  /* 0x000001c000007945 */ /* 0x000fe20003800200 */
[----:B------:R-:W-:-:S05]  /*0290*/  SHF.R.U32.HI R12, RZ, 0x1, R8 ;  /* 0x00000001ff0c7819 */ /* 0x000fca0000011608 */
[----:B---3--:R-:W1:Y:S02]  /*02a0*/  MUFU.RCP R9, R9 ;  /* 0x0000000900097308 */ /* 0x008e640000001000 */
[----:B-1----:R-:W-:-:S06]  /*02b0*/  VIADD R6, R9, 0xffffffe ;  /* 0x0ffffffe09067836 */ /* 0x002fcc0000000000 */
[----:B------:R1:W2:Y:S02]  /*02c0*/  F2I.FTZ.U32.TRUNC.NTZ R7, R6 ;  /* 0x0000000600077305 */ /* 0x0002a4000021f000 */
[----:B-1----:R-:W-:Y:S02]  /*02d0*/  HFMA2 R6, -RZ, RZ, 0, 0 ;  /* 0x00000000ff067431 */ /* 0x002fe400000001ff */
[----:B--2---:R-:W-:-:S04]  /*02e0*/  IMAD.MOV R11, RZ, RZ, -R7 ;  /* 0x000000ffff0b7224 */ /* 0x004fc800078e0a07 */
[----:B------:R-:W-:-:S04]  /*02f0*/  IMAD R11, R11, R8, RZ ;  /* 0x000000080b0b7224 */ /* 0x000fc800078e02ff */
[----:B------:R-:W-:-:S06]  /*0300*/  IMAD.HI.U32 R7, R7, R11, R6 ;  /* 0x0000000b07077227 */ /* 0x000fcc00078e0006 */
[----:B------:R-:W-:-:S04]  /*0310*/  IMAD.HI.U32 R7, R7, R10, RZ ;  /* 0x0000000a07077227 */ /* 0x000fc800078e00ff */
[----:B------:R-:W-:-:S04]  /*0320*/  IMAD.MOV R7, RZ, RZ, -R7 ;  /* 0x000000ffff077224 */ /* 0x000fc800078e0a07 */
[----:B------:R-:W-:-:S05]  /*0330*/  IMAD R7, R8, R7, R10 ;  /* 0x0000000708077224 */ /* 0x000fca00078e020a */
[----:B------:R-:W-:-:S13]  /*0340*/  ISETP.GE.U32.AND P0, PT, R7, R8, PT ;  /* 0x000000080700720c */ /* 0x000fda0003f06070 */
[----:B------:R-:W-:-:S04]  /*0350*/  @P0 IADD3 R7, PT, PT, R7, -R8, RZ ;  /* 0x8000000807070210 */ /* 0x000fc80007ffe0ff */
[----:B------:R-:W-:-:S13]  /*0360*/  ISETP.GE.U32.AND P0, PT, R7, R8, PT ;  /* 0x000000080700720c */ /* 0x000fda0003f06070 */
[----:B------:R-:W-:Y:S01]  /*0370*/  @P0 IMAD.IADD R7, R7, 0x1, -R8 ;  /* 0x0000000107070824 */ /* 0x000fe200078e0a08 */
[----:B------:R-:W-:Y:S02]  /*0380*/  @!P1 LOP3.LUT R7, RZ, R8, RZ, 0x33, !PT ;  /* 0x00000008ff079212 */ /* 0x000fe400078e33ff */
[----:B------:R-:W-:Y:S02]  /*0390*/  ISETP.GT.U32.AND P1, PT, R8, 0x3, PT ;  /* 0x000000030800780c */ /* 0x000fe40003f24070 */
[----:B------:R-:W-:-:S13]  /*03a0*/  ISETP.NE.AND P0, PT, R7, RZ, PT ;  /* 0x000000ff0700720c */ /* 0x000fda0003f05270 */
[----:B------:R-:W-:Y:S05]  /*03b0*/  @P0 BRA `(.L_x_6) ;  /* 0x0000000000200947 */ /* 0x000fea0003800000 */
[----:B------:R-:W-:Y:S01]  /*03c0*/  SHF.R.U32.HI R7, RZ, 0x1, R8 ;  /* 0x00000001ff077819 */ /* 0x000fe20000011608 */
[----:B------:R-:W2:Y:S03]  /*03d0*/  LDG.E R9, desc[UR4][R2.64] ;  /* 0x0000000402097981 */ /* 0x000ea6000c1e1900 */
[----:B------:R-:W-:-:S05]  /*03e0*/  IADD3 R7, PT, PT, -R7, R0, RZ ;  /* 0x0000000007077210 */ /* 0x000fca0007ffe1ff */
[----:B0-----:R-:W-:-:S05]  /*03f0*/  IMAD.WIDE R6, R7, 0x4, R4 ;  /* 0x0000000407067825 */ /* 0x001fca00078e0204 */
[----:B------:R-:W2:Y:S02]  /*0400*/  LDG.E R8, desc[UR4][R6.64] ;  /* 0x0000000406087981 */ /* 0x000ea4000c1e1900 */
[----:B--2---:R-:W-:-:S05]  /*0410*/  IMAD.IADD R11, R9, 0x1, R8 ;  /* 0x00000001090b7824 */ /* 0x004fca00078e0208 */
[----:B------:R1:W-:Y:S04]  /*0420*/  STG.E desc[UR4][R2.64], R11 ;  /* 0x0000000b02007986 */ /* 0x0003e8000c101904 */
[----:B------:R1:W-:Y:S02]  /*0430*/  STG.E desc[UR4][R6.64], R9 ;  /* 0x0000000906007986 */ /* 0x0003e4000c101904 */
.L_x_6:
[----:B------:R-:W-:Y:S05]  /*0440*/  BSYNC.RECONVERGENT B0 ;  /* 0x0000000000007941 */ /* 0x000fea0003800200 */
.L_x_5:
[----:B------:R-:W-:Y:S01]  /*0450*/  MOV R8, R12 ;  /* 0x0000000c00087202 */ /* 0x000fe20000000f00 */
[----:B------:R-:W-:Y:S06]  /*0460*/  @P1 BRA `(.L_x_7) ;  /* 0xfffffffc007c1947 */ /* 0x000fec000383ffff */
[----:B------:R-:W-:Y:S05]  /*0470*/  EXIT ;  /* 0x000000000000794d */ /* 0x000fea0003800000 */
.L_x_8:
        /* <DEDUP_REMOVED lines=16> */
.L_x_12:


//--------------------- .text._Z9flip_bitsPiS_    --------------------------
	.section	.text._Z9flip_bitsPiS_,"ax",@progbits
	.align	128
        .global         _Z9flip_bitsPiS_
        .type           _Z9flip_bitsPiS_,@function
        .size           _Z9flip_bitsPiS_,(.L_x_13 - _Z9flip_bitsPiS_)
        .other          _Z9flip_bitsPiS_,@"STO_CUDA_ENTRY STV_DEFAULT"
_Z9flip_bitsPiS_:
.text._Z9flip_bitsPiS_:
[----:B------:R-:W-:Y:S01]  /*0000*/  LDC R1, c[0x0][0x37c] ;  /* 0x0000df00ff017b82 */ /* 0x000fe20000000800 */
[----:B------:R-:W0:Y:S07]  /*0010*/  S2R R7, SR_TID.X ;  /* 0x0000000000077919 */ /* 0x000e2e0000002100 */
[----:B------:R-:W0:Y:S01]  /*0020*/  LDC.64 R2, c[0x0][0x380] ;  /* 0x0000e000ff027b82 */ /* 0x000e220000000a00 */
[----:B------:R-:W1:Y:S07]  /*0030*/  LDCU.64 UR4, c[0x0][0x358] ;  /* 0x00006b00ff0477ac */ /* 0x000e6e0008000a00 */
[----:B------:R-:W2:Y:S01]  /*0040*/  LDC.64 R4, c[0x0][0x388] ;  /* 0x0000e200ff047b82 */ /* 0x000ea20000000a00 */
[----:B0-----:R-:W-:-:S06]  /*0050*/  IMAD.WIDE.U32 R2, R7, 0x4, R2 ;  /* 0x0000000407027825 */ /* 0x001fcc00078e0002 */
[----:B-1----:R-:W3:Y:S01]  /*0060*/  LDG.E R2, desc[UR4][R2.64] ;  /* 0x0000000402027981 */ /* 0x002ee2000c1e1900 */
[----:B--2---:R-:W-:Y:S01]  /*0070*/  IMAD.WIDE.U32 R4, R7, 0x4, R4 ;  /* 0x0000000407047825 */ /* 0x004fe200078e0004 */
[----:B---3--:R-:W-:-:S04]  /*0080*/  ISETP.NE.AND P0, PT, R2, RZ, PT ;  /* 0x000000ff0200720c */ /* 0x008fc80003f05270 */
[----:B------:R-:W-:-:S05]  /*0090*/  SEL R7, RZ, 0x1, P0 ;  /* 0x00000001ff077807 */ /* 0x000fca0000000000 */
[----:B------:R-:W-:Y:S01]  /*00a0*/  STG.E desc[UR4][R4.64], R7 ;  /* 0x0000000704007986 */ /* 0x000fe2000c101904 */
[----:B------:R-:W-:Y:S05]  /*00b0*/  EXIT ;  /* 0x000000000000794d */ /* 0x000fea0003800000 */
.L_x_9:
        /* <DEDUP_REMOVED lines=12> */
.L_x_13:


//--------------------- .text._Z9predicatePiS_S_i --------------------------
	.section	.text._Z9predicatePiS_S_i,"ax",@progbits
	.align	128
        .global         _Z9predicatePiS_S_i
        .type           _Z9predicatePiS_S_i,@function
        .size           _Z9predicatePiS_S_i,(.L_x_14 - _Z9predicatePiS_S_i)
        .other          _Z9predicatePiS_S_i,@"STO_CUDA_ENTRY STV_DEFAULT"
_Z9predicatePiS_S_i:
.text._Z9predicatePiS_S_i:
[----:B------:R-:W-:Y:S01]  /*0000*/  LDC R1, c[0x0][0x37c] ;  /* 0x0000df00ff017b82 */ /* 0x000fe20000000800 */
[----:B------:R-:W0:Y:S07]  /*0010*/  S2R R7, SR_TID.X ;  /* 0x0000000000077919 */ /* 0x000e2e0000002100 */
[----:B------:R-:W0:Y:S01]  /*0020*/  LDC.64 R2, c[0x0][0x380] ;  /* 0x0000e000ff027b82 */ /* 0x000e220000000a00 */
[----:B------:R-:W1:Y:S01]  /*0030*/  LDCU.64 UR4, c[0x0][0x358] ;  /* 0x00006b00ff0477ac */ /* 0x000e620008000a00 */
[----:B------:R-:W2:Y:S01]  /*0040*/  LDCU UR6, c[0x0][0x398] ;  /* 0x00007300ff0677ac */ /* 0x000ea20008000800 */
[----:B0-----:R-:W-:-:S06]  /*0050*/  IMAD.WIDE.U32 R2, R7, 0x4, R2 ;  /* 0x0000000407027825 */ /* 0x001fcc00078e0002 */
[----:B-1----:R-:W2:Y:S02]  /*0060*/  LDG.E R2, desc[UR4][R2.64] ;  /* 0x0000000402027981 */ /* 0x002ea4000c1e1900 */
[----:B--2---:R-:W-:-:S04]  /*0070*/  LOP3.LUT R0, R2, UR6, RZ, 0xc0, !PT ;  /* 0x0000000602007c12 */ /* 0x004fc8000f8ec0ff */
[----:B------:R-:W-:-:S13]  /*0080*/  ISETP.NE.AND P0, PT, R0, UR6, PT ;  /* 0x0000000600007c0c */ /* 0x000fda000bf05270 */
[----:B------:R-:W0:Y:S02]  /*0090*/  @!P0 LDC.64 R4, c[0x0][0x388] ;  /* 0x0000e200ff048b82 */ /* 0x000e240000000a00 */
[----:B0-----:R-:W-:-:S05]  /*00a0*/  @!P0 IMAD.WIDE.U32 R4, R7, 0x4, R4 ;  /* 0x0000000407048825 */ /* 0x001fca00078e0004 */
[----:B------:R0:W-:Y:S01]  /*00b0*/  @!P0 STG.E desc[UR4][R4.64], RZ ;  /* 0x000000ff04008986 */ /* 0x0001e2000c101904 */
[----:B------:R-:W-:Y:S05]  /*00c0*/  @!P0 EXIT ;  /* 0x000000000000894d */ /* 0x000fea0003800000 */
[----:B------:R-:W1:Y:S01]  /*00d0*/  S2R R0, SR_LANEID ;  /* 0x0000000000007919 */ /* 0x000e620000000000 */
[----:B0-----:R-:W0:Y:S01]  /*00e0*/  LDC.64 R4, c[0x0][0x388] ;  /* 0x0000e200ff047b82 */ /* 0x001e220000000a00 */
[----:B------:R-:W-:Y:S02]  /*00f0*/  VOTEU.ANY UR6, UPT, PT ;  /* 0x0000000000067886 */ /* 0x000fe400038e0100 */
[----:B------:R-:W-:Y:S02]  /*0100*/  UFLO.U32 UR7, UR6 ;  /* 0x00000006000772bd */ /* 0x000fe400080e0000 */
[----:B------:R-:W2:Y:S03]  /*0110*/  POPC R9, UR6 ;  /* 0x0000000600097d09 */ /* 0x000ea60008000000 */
[----:B------:R-:W2:Y:S01]  /*0120*/  LDC.64 R2, c[0x0][0x390] ;  /* 0x0000e400ff027b82 */ /* 0x000ea20000000a00 */
[----:B0-----:R-:W-:-:S04]  /*0130*/  IMAD.WIDE.U32 R4, R7, 0x4, R4 ;  /* 0x0000000407047825 */ /* 0x001fc800078e0004 */
[----:B------:R-:W-:Y:S01]  /*0140*/  HFMA2 R7, -RZ, RZ, 0, 5.9604644775390625e-08 ;  /* 0x00000001ff077431 */ /* 0x000fe200000001ff */
[----:B-1----:R-:W-:-:S04]  /*0150*/  ISETP.EQ.U32.AND P0, PT, R0, UR7, PT ;  /* 0x0000000700007c0c */ /* 0x002fc8000bf02070 */
[----:B------:R-:W-:Y:S09]  /*0160*/  STG.E desc[UR4][R4.64], R7 ;  /* 0x0000000704007986 */ /* 0x000ff2000c101904 */
[----:B--2---:R-:W-:Y:S01]  /*0170*/  @P0 REDG.E.ADD.STRONG.GPU desc[UR4][R2.64], R9 ;  /* 0x000000090200098e */ /* 0x004fe2000c12e104 */
[----:B------:R-:W-:Y:S05]  /*0180*/  EXIT ;  /* 0x000000000000794d */ /* 0x000fea0003800000 */
.L_x_10:
        /* <DEDUP_REMOVED lines=15> */
.L_x_14:


//--------------------- .nv.shared.reserved.0     --------------------------
	.section	.nv.shared.reserved.0,"aw",@nobits
	.weak		__nv_reservedSMEM_offset_0_alias
	.size		__nv_reservedSMEM_offset_0_alias, 0, 64
	.other		__nv_reservedSMEM_offset_0_alias,@"STO_CUDA_RESERVED_SHARED STV_DEFAULT"
__nv_reservedSMEM_offset_0_alias:
	.zero		0
	.zero		64


//--------------------- .nv.constant0._Z4sortPiS_S_S_S_S_S_ --------------------------
	.section	.nv.constant0._Z4sortPiS_S_S_S_S_S_,"a",@progbits
	.sectionflags	@""
	.align	4
.nv.constant0._Z4sortPiS_S_S_S_S_S_:
	.zero		952


//--------------------- .nv.constant0._Z4scanPii  --------------------------
	.section	.nv.constant0._Z4scanPii,"a",@progbits
	.sectionflags	@""
	.align	4
.nv.constant0._Z4scanPii:
	.zero		908


//--------------------- .nv.constant0._Z9flip_bitsPiS_ --------------------------
	.section	.nv.constant0._Z9flip_bitsPiS_,"a",@progbits
	.sectionflags	@""
	.align	4
.nv.constant0._Z9flip_bitsPiS_:
	.zero		912


//--------------------- .nv.constant0._Z9predicatePiS_S_i --------------------------
	.section	.nv.constant0._Z9predicatePiS_S_i,"a",@progbits
	.sectionflags	@""
	.align	4
.nv.constant0._Z9predicatePiS_S_i:
	.zero		924


//--------------------- SYMBOLS --------------------------

	.type		.nv.reservedSmem.offset0,@object
	.size		.nv.reservedSmem.offset0,0x4
